//
// Generated by NVIDIA NVVM Compiler
//
// Compiler Build ID: CL-36424714
// Cuda compilation tools, release 13.0, V13.0.88
// Based on NVVM 20.0.0
//

.version 9.0
.target sm_100
.address_size 64

	// .globl	_Z6matmulPfS_S_iiiiii

.visible .entry _Z6matmulPfS_S_iiiiii(
	.param .u64 .ptr .align 1 _Z6matmulPfS_S_iiiiii_param_0,
	.param .u64 .ptr .align 1 _Z6matmulPfS_S_iiiiii_param_1,
	.param .u64 .ptr .align 1 _Z6matmulPfS_S_iiiiii_param_2,
	.param .u32 _Z6matmulPfS_S_iiiiii_param_3,
	.param .u32 _Z6matmulPfS_S_iiiiii_param_4,
	.param .u32 _Z6matmulPfS_S_iiiiii_param_5,
	.param .u32 _Z6matmulPfS_S_iiiiii_param_6,
	.param .u32 _Z6matmulPfS_S_iiiiii_param_7,
	.param .u32 _Z6matmulPfS_S_iiiiii_param_8
)
{
	.reg .pred 	%p<13>;
	.reg .b32 	%r<42>;
	.reg .b32 	%f<68>;
	.reg .b64 	%rd<53>;

	ld.param.u64 	%rd7, [_Z6matmulPfS_S_iiiiii_param_0];
	ld.param.u64 	%rd8, [_Z6matmulPfS_S_iiiiii_param_1];
	ld.param.u64 	%rd6, [_Z6matmulPfS_S_iiiiii_param_2];
	ld.param.u32 	%r18, [_Z6matmulPfS_S_iiiiii_param_4];
	ld.param.u32 	%r19, [_Z6matmulPfS_S_iiiiii_param_6];
	ld.param.u32 	%r21, [_Z6matmulPfS_S_iiiiii_param_7];
	ld.param.u32 	%r20, [_Z6matmulPfS_S_iiiiii_param_8];
	cvta.to.global.u64 	%rd1, %rd8;
	cvta.to.global.u64 	%rd2, %rd7;
	mov.u32 	%r22, %ctaid.y;
	mov.u32 	%r23, %ntid.y;
	mov.u32 	%r24, %tid.y;
	mad.lo.s32 	%r1, %r22, %r23, %r24;
	mov.u32 	%r25, %ctaid.x;
	mov.u32 	%r26, %ntid.x;
	mov.u32 	%r27, %tid.x;
	mad.lo.s32 	%r2, %r25, %r26, %r27;
	setp.ge.s32 	%p1, %r1, %r21;
	setp.ge.s32 	%p2, %r2, %r20;
	or.pred  	%p3, %p1, %p2;
	@%p3 bra 	$L__BB0_14;
	setp.lt.s32 	%p4, %r18, 1;
	mov.f32 	%f67, 0f00000000;
	@%p4 bra 	$L__BB0_13;
	mul.lo.s32 	%r3, %r18, %r1;
	and.b32  	%r4, %r18, 7;
	setp.lt.u32 	%p5, %r18, 8;
	mov.f32 	%f67, 0f00000000;
	mov.b32 	%r40, 0;
	@%p5 bra 	$L__BB0_5;
	and.b32  	%r40, %r18, 2147483640;
	neg.s32 	%r38, %r40;
	shl.b32 	%r7, %r19, 3;
	mul.wide.u32 	%rd9, %r3, 4;
	add.s64 	%rd10, %rd9, %rd2;
	add.s64 	%rd52, %rd10, 16;
	mov.f32 	%f67, 0f00000000;
	mul.wide.s32 	%rd13, %r19, 4;
	mov.u32 	%r37, %r2;
$L__BB0_4:
	.pragma "nounroll";
	ld.global.f32 	%f17, [%rd52+-16];
	mul.wide.s32 	%rd11, %r37, 4;
	add.s64 	%rd12, %rd1, %rd11;
	ld.global.f32 	%f18, [%rd12];
	fma.rn.f32 	%f19, %f17, %f18, %f67;
	ld.global.f32 	%f20, [%rd52+-12];
	add.s64 	%rd14, %rd12, %rd13;
	ld.global.f32 	%f21, [%rd14];
	fma.rn.f32 	%f22, %f20, %f21, %f19;
	ld.global.f32 	%f23, [%rd52+-8];
	add.s64 	%rd15, %rd14, %rd13;
	ld.global.f32 	%f24, [%rd15];
	fma.rn.f32 	%f25, %f23, %f24, %f22;
	ld.global.f32 	%f26, [%rd52+-4];
	add.s64 	%rd16, %rd15, %rd13;
	ld.global.f32 	%f27, [%rd16];
	fma.rn.f32 	%f28, %f26, %f27, %f25;
	ld.global.f32 	%f29, [%rd52];
	add.s64 	%rd17, %rd16, %rd13;
	ld.global.f32 	%f30, [%rd17];
	fma.rn.f32 	%f31, %f29, %f30, %f28;
	ld.global.f32 	%f32, [%rd52+4];
	add.s64 	%rd18, %rd17, %rd13;
	ld.global.f32 	%f33, [%rd18];
	fma.rn.f32 	%f34, %f32, %f33, %f31;
	ld.global.f32 	%f35, [%rd52+8];
	add.s64 	%rd19, %rd18, %rd13;
	ld.global.f32 	%f36, [%rd19];
	fma.rn.f32 	%f37, %f35, %f36, %f34;
	ld.global.f32 	%f38, [%rd52+12];
	add.s64 	%rd20, %rd19, %rd13;
	ld.global.f32 	%f39, [%rd20];
	fma.rn.f32 	%f67, %f38, %f39, %f37;
	add.s32 	%r38, %r38, 8;
	add.s32 	%r37, %r37, %r7;
	add.s64 	%rd52, %rd52, 32;
	setp.ne.s32 	%p6, %r38, 0;
	@%p6 bra 	$L__BB0_4;
$L__BB0_5:
	setp.eq.s32 	%p7, %r4, 0;
	@%p7 bra 	$L__BB0_13;
	and.b32  	%r13, %r18, 3;
	setp.lt.u32 	%p8, %r4, 4;
	@%p8 bra 	$L__BB0_8;
	add.s32 	%r29, %r40, %r3;
	mul.wide.u32 	%rd21, %r29, 4;
	add.s64 	%rd22, %rd2, %rd21;
	ld.global.f32 	%f41, [%rd22];
	mad.lo.s32 	%r30, %r40, %r19, %r2;
	mul.wide.s32 	%rd23, %r30, 4;
	add.s64 	%rd24, %rd1, %rd23;
	ld.global.f32 	%f42, [%rd24];
	fma.rn.f32 	%f43, %f41, %f42, %f67;
	cvt.u64.u32 	%rd25, %r3;
	cvt.u64.u32 	%rd26, %r40;
	add.s64 	%rd27, %rd26, %rd25;
	shl.b64 	%rd28, %rd27, 2;
	add.s64 	%rd29, %rd2, %rd28;
	ld.global.f32 	%f44, [%rd29+4];
	mul.wide.s32 	%rd30, %r19, 4;
	add.s64 	%rd31, %rd24, %rd30;
	ld.global.f32 	%f45, [%rd31];
	fma.rn.f32 	%f46, %f44, %f45, %f43;
	ld.global.f32 	%f47, [%rd29+8];
	add.s64 	%rd32, %rd31, %rd30;
	ld.global.f32 	%f48, [%rd32];
	fma.rn.f32 	%f49, %f47, %f48, %f46;
	ld.global.f32 	%f50, [%rd29+12];
	add.s64 	%rd33, %rd32, %rd30;
	ld.global.f32 	%f51, [%rd33];
	fma.rn.f32 	%f67, %f50, %f51, %f49;
	add.s32 	%r40, %r40, 4;
$L__BB0_8:
	setp.eq.s32 	%p9, %r13, 0;
	@%p9 bra 	$L__BB0_13;
	setp.eq.s32 	%p10, %r13, 1;
	@%p10 bra 	$L__BB0_11;
	add.s32 	%r31, %r40, %r3;
	mul.wide.u32 	%rd34, %r31, 4;
	add.s64 	%rd35, %rd2, %rd34;
	ld.global.f32 	%f53, [%rd35];
	mad.lo.s32 	%r32, %r40, %r19, %r2;
	mul.wide.s32 	%rd36, %r32, 4;
	add.s64 	%rd37, %rd1, %rd36;
	ld.global.f32 	%f54, [%rd37];
	fma.rn.f32 	%f55, %f53, %f54, %f67;
	cvt.u64.u32 	%rd38, %r3;
	cvt.u64.u32 	%rd39, %r40;
	add.s64 	%rd40, %rd39, %rd38;
	shl.b64 	%rd41, %rd40, 2;
	add.s64 	%rd42, %rd2, %rd41;
	ld.global.f32 	%f56, [%rd42+4];
	mul.wide.s32 	%rd43, %r19, 4;
	add.s64 	%rd44, %rd37, %rd43;
	ld.global.f32 	%f57, [%rd44];
	fma.rn.f32 	%f67, %f56, %f57, %f55;
	add.s32 	%r40, %r40, 2;
$L__BB0_11:
	and.b32  	%r33, %r18, 1;
	setp.eq.b32 	%p11, %r33, 1;
	not.pred 	%p12, %p11;
	@%p12 bra 	$L__BB0_13;
	add.s32 	%r34, %r40, %r3;
	mul.wide.u32 	%rd45, %r34, 4;
	add.s64 	%rd46, %rd2, %rd45;
	ld.global.f32 	%f58, [%rd46];
	mad.lo.s32 	%r35, %r40, %r19, %r2;
	mul.wide.s32 	%rd47, %r35, 4;
	add.s64 	%rd48, %rd1, %rd47;
	ld.global.f32 	%f59, [%rd48];
	fma.rn.f32 	%f67, %f58, %f59, %f67;
$L__BB0_13:
	mad.lo.s32 	%r36, %r20, %r1, %r2;
	cvta.to.global.u64 	%rd49, %rd6;
	mul.wide.s32 	%rd50, %r36, 4;
	add.s64 	%rd51, %rd49, %rd50;
	st.global.f32 	[%rd51], %f67;
$L__BB0_14:
	ret;

}


// ===== COMPILED SASS (sm_100) =====

	.target	sm_100

	.elftype	@"ET_EXEC"


//--------------------- .note.nv.tkinfo           --------------------------
	.section	.note.nv.tkinfo,"",@"SHT_NOTE"
	.sectionflags	@"SHF_NOTE_NV_TKINFO"
	.tkinfo
        /*0018*/ 	.word	0x00000002
        /*0030*/ 	.string	""
        /*0030*/ 	.string	"ptxas"
        /*0030*/ 	.string	"Cuda compilation tools, release 13.0, V13.0.88"
        /*0030*/ 	.string	"Build cuda_13.0.r13.0/compiler.36424714_0"
        /*0030*/ 	.string	"-arch sm_100 -m 64 "



//--------------------- .note.nv.cuinfo           --------------------------
	.section	.note.nv.cuinfo,"",@"SHT_NOTE"
	.sectionflags	@"SHF_NOTE_NV_CUINFO"
        /*0018*/ 	.short	0x0002
        /*001a*/ 	.short	0x0064
        /*001c*/ 	.short	0x0082
	.zero		2


//--------------------- .nv.info                  --------------------------
	.section	.nv.info,"",@"SHT_CUDA_INFO"
	.align	4


	//----- nvinfo : EIATTR_REGCOUNT
	.align		4
        /*0000*/ 	.byte	0x04, 0x2f
        /*0002*/ 	.short	(.L_1 - .L_0)
	.align		4
.L_0:
        /*0004*/ 	.word	index@(_Z6matmulPfS_S_iiiiii)
        /*0008*/ 	.word	0x00000020


	//----- nvinfo : EIATTR_FRAME_SIZE
	.align		4
.L_1:
        /*000c*/ 	.byte	0x04, 0x11
        /*000e*/ 	.short	(.L_3 - .L_2)
	.align		4
.L_2:
        /*0010*/ 	.word	index@(_Z6matmulPfS_S_iiiiii)
        /*0014*/ 	.word	0x00000000


	//----- nvinfo : EIATTR_MIN_STACK_SIZE
	.align		4
.L_3:
        /*0018*/ 	.byte	0x04, 0x12
        /*001a*/ 	.short	(.L_5 - .L_4)
	.align		4
.L_4:
        /*001c*/ 	.word	index@(_Z6matmulPfS_S_iiiiii)
        /*0020*/ 	.word	0x00000000
.L_5:


//--------------------- .nv.compat                --------------------------
	.section	.nv.compat,"",@"SHT_CUDA_COMPAT_INFO"
	.align	4
        /*0000*/ 	.byte	0x02, 0x09, 0x00, 0x00, 0x02, 0x02, 0x01, 0x00, 0x02, 0x05, 0x05, 0x00, 0x03, 0x07, 0x01, 0x01
        /*0010*/ 	.byte	0x02, 0x03, 0x00, 0x00, 0x02, 0x06, 0x01, 0x00, 0x04, 0x0b, 0x08, 0x00, 0x09, 0x00, 0x00, 0x00
        /*0020*/ 	.byte	0x00, 0x00, 0x00, 0x00


//--------------------- .nv.info._Z6matmulPfS_S_iiiiii --------------------------
	.section	.nv.info._Z6matmulPfS_S_iiiiii,"",@"SHT_CUDA_INFO"
	.sectionflags	@""
	.align	4


	//----- nvinfo : EIATTR_CUDA_API_VERSION
	.align		4
        /*0000*/ 	.byte	0x04, 0x37
        /*0002*/ 	.short	(.L_7 - .L_6)
.L_6:
        /*0004*/ 	.word	0x00000082


	//----- nvinfo : EIATTR_KPARAM_INFO
	.align		4
.L_7:
        /*0008*/ 	.byte	0x04, 0x17
        /*000a*/ 	.short	(.L_9 - .L_8)
.L_8:
        /*000c*/ 	.word	0x00000000
        /*0010*/ 	.short	0x0008
        /*0012*/ 	.short	0x002c
        /*0014*/ 	.byte	0x00, 0xf0, 0x11, 0x00


	//----- nvinfo : EIATTR_KPARAM_INFO
	.align		4
.L_9:
        /*0018*/ 	.byte	0x04, 0x17
        /*001a*/ 	.short	(.L_11 - .L_10)
.L_10:
        /*001c*/ 	.word	0x00000000
        /*0020*/ 	.short	0x0007
        /*0022*/ 	.short	0x0028
        /*0024*/ 	.byte	0x00, 0xf0, 0x11, 0x00


	//----- nvinfo : EIATTR_KPARAM_INFO
	.align		4
.L_11:
        /*0028*/ 	.byte	0x04, 0x17
        /*002a*/ 	.short	(.L_13 - .L_12)
.L_12:
        /*002c*/ 	.word	0x00000000
        /*0030*/ 	.short	0x0006
        /*0032*/ 	.short	0x0024
        /*0034*/ 	.byte	0x00, 0xf0, 0x11, 0x00


	//----- nvinfo : EIATTR_KPARAM_INFO
	.align		4
.L_13:
        /*0038*/ 	.byte	0x04, 0x17
        /*003a*/ 	.short	(.L_15 - .L_14)
.L_14:
        /*003c*/ 	.word	0x00000000
        /*0040*/ 	.short	0x0005
        /*0042*/ 	.short	0x0020
        /*0044*/ 	.byte	0x00, 0xf0, 0x11, 0x00


	//----- nvinfo : EIATTR_KPARAM_INFO
	.align		4
.L_15:
        /*0048*/ 	.byte	0x04, 0x17
        /*004a*/ 	.short	(.L_17 - .L_16)
.L_16:
        /*004c*/ 	.word	0x00000000
        /*0050*/ 	.short	0x0004
        /*0052*/ 	.short	0x001c
        /*0054*/ 	.byte	0x00, 0xf0, 0x11, 0x00


	//----- nvinfo : EIATTR_KPARAM_INFO
	.align		4
.L_17:
        /*0058*/ 	.byte	0x04, 0x17
        /*005a*/ 	.short	(.L_19 - .L_18)
.L_18:
        /*005c*/ 	.word	0x00000000
        /*0060*/ 	.short	0x0003
        /*0062*/ 	.short	0x0018
        /*0064*/ 	.byte	0x00, 0xf0, 0x11, 0x00


	//----- nvinfo : EIATTR_KPARAM_INFO
	.align		4
.L_19:
        /*0068*/ 	.byte	0x04, 0x17
        /*006a*/ 	.short	(.L_21 - .L_20)
.L_20:
        /*006c*/ 	.word	0x00000000
        /*0070*/ 	.short	0x0002
        /*0072*/ 	.short	0x0010
        /*0074*/ 	.byte	0x00, 0xf5, 0x21, 0x00


	//----- nvinfo : EIATTR_KPARAM_INFO
	.align		4
.L_21:
        /*0078*/ 	.byte	0x04, 0x17
        /*007a*/ 	.short	(.L_23 - .L_22)
.L_22:
        /*007c*/ 	.word	0x00000000
        /*0080*/ 	.short	0x0001
        /*0082*/ 	.short	0x0008
        /*0084*/ 	.byte	0x00, 0xf5, 0x21, 0x00


	//----- nvinfo : EIATTR_KPARAM_INFO
	.align		4
.L_23:
        /*0088*/ 	.byte	0x04, 0x17
        /*008a*/ 	.short	(.L_25 - .L_24)
.L_24:
        /*008c*/ 	.word	0x00000000
        /*0090*/ 	.short	0x0000
        /*0092*/ 	.short	0x0000
        /*0094*/ 	.byte	0x00, 0xf5, 0x21, 0x00


	//----- nvinfo : EIATTR_SPARSE_MMA_MASK
	.align		4
.L_25:
        /*0098*/ 	.byte	0x03, 0x50
        /*009a*/ 	.short	0x0000


	//----- nvinfo : EIATTR_MAXREG_COUNT
	.align		4
        /*009c*/ 	.byte	0x03, 0x1b
        /*009e*/ 	.short	0x00ff


	//----- nvinfo : EIATTR_MERCURY_ISA_VERSION
	.align		4
        /*00a0*/ 	.byte	0x03, 0x5f
        /*00a2*/ 	.short	0x0101


	//----- nvinfo : EIATTR_VRC_CTA_INIT_COUNT
	.align		4
        /*00a4*/ 	.byte	0x02, 0x4a
	.zero		1
	.zero		1


	//----- nvinfo : EIATTR_EXIT_INSTR_OFFSETS
	.align		4
        /*00a8*/ 	.byte	0x04, 0x1c
        /*00aa*/ 	.short	(.L_27 - .L_26)


	//   ....[0]....
.L_26:
        /*00ac*/ 	.word	0x000000c0


	//   ....[1]....
        /*00b0*/ 	.word	0x00000920


	//----- nvinfo : EIATTR_CBANK_PARAM_SIZE
	.align		4
.L_27:
        /*00b4*/ 	.byte	0x03, 0x19
        /*00b6*/ 	.short	0x0030


	//----- nvinfo : EIATTR_PARAM_CBANK
	.align		4
        /*00b8*/ 	.byte	0x04, 0x0a
        /*00ba*/ 	.short	(.L_29 - .L_28)
	.align		4
.L_28:
        /*00bc*/ 	.word	index@(.nv.constant0._Z6matmulPfS_S_iiiiii)
        /*00c0*/ 	.short	0x0380
        /*00c2*/ 	.short	0x0030


	//----- nvinfo : EIATTR_SW_WAR
	.align		4
.L_29:
        /*00c4*/ 	.byte	0x04, 0x36
        /*00c6*/ 	.short	(.L_31 - .L_30)
.L_30:
        /*00c8*/ 	.word	0x00000008
.L_31:


//--------------------- .nv.callgraph             --------------------------
	.section	.nv.callgraph,"",@"SHT_CUDA_CALLGRAPH"
	.align	4
	.sectionentsize	8
	.align		4
        /*0000*/ 	.word	0x00000000
	.align		4
        /*0004*/ 	.word	0xffffffff
	.align		4
        /*0008*/ 	.word	0x00000000
	.align		4
        /*000c*/ 	.word	0xfffffffe
	.align		4
        /*0010*/ 	.word	0x00000000
	.align		4
        /*0014*/ 	.word	0xfffffffd
	.align		4
        /*0018*/ 	.word	0x00000000
	.align		4
        /*001c*/ 	.word	0xfffffffc


//--------------------- .text._Z6matmulPfS_S_iiiiii --------------------------
	.section	.text._Z6matmulPfS_S_iiiiii,"ax",@progbits
	.align	128
        .global         _Z6matmulPfS_S_iiiiii
        .type           _Z6matmulPfS_S_iiiiii,@function
        .size           _Z6matmulPfS_S_iiiiii,(.L_x_5 - _Z6matmulPfS_S_iiiiii)
        .other          _Z6matmulPfS_S_iiiiii,@"STO_CUDA_ENTRY STV_DEFAULT"
_Z6matmulPfS_S_iiiiii:
.text._Z6matmulPfS_S_iiiiii:
[----:B------:R-:W-:Y:S01]  /*0000*/  LDC R1, c[0x0][0x37c] ;  /* 0x0000df00ff017b82 */ /* 0x000fe20000000800 */
[----:B------:R-:W0:Y:S07]  /*0010*/  S2R R3, SR_TID.X ;  /* 0x0000000000037919 */ /* 0x000e2e0000002100 */
[----:B------:R-:W1:Y:S01]  /*0020*/  LDC R17, c[0x0][0x364] ;  /* 0x0000d900ff117b82 */ /* 0x000e620000000800 */
[----:B------:R-:W2:Y:S01]  /*0030*/  LDCU.64 UR6, c[0x0][0x3a8] ;  /* 0x00007500ff0677ac */ /* 0x000ea20008000a00 */
[----:B------:R-:W1:Y:S06]  /*0040*/  S2R R2, SR_TID.Y ;  /* 0x0000000000027919 */ /* 0x000e6c0000002200 */
[----:B------:R-:W0:Y:S08]  /*0050*/  S2UR UR5, SR_CTAID.X ;  /* 0x00000000000579c3 */ /* 0x000e300000002500 */
[----:B------:R-:W0:Y:S08]  /*0060*/  LDC R0, c[0x0][0x360] ;  /* 0x0000d800ff007b82 */ /* 0x000e300000000800 */
[----:B------:R-:W1:Y:S01]  /*0070*/  S2UR UR4, SR_CTAID.Y ;  /* 0x00000000000479c3 */ /* 0x000e620000002600 */
[----:B0-----:R-:W-:-:S05]  /*0080*/  IMAD R0, R0, UR5, R3 ;  /* 0x0000000500007c24 */ /* 0x001fca000f8e0203 */
[----:B--2---:R-:W-:Y:S01]  /*0090*/  ISETP.GE.AND P0, PT, R0, UR7, PT ;  /* 0x0000000700007c0c */ /* 0x004fe2000bf06270 */
[----:B-1----:R-:W-:-:S05]  /*00a0*/  IMAD R17, R17, UR4, R2 ;  /* 0x0000000411117c24 */ /* 0x002fca000f8e0202 */
[----:B------:R-:W-:-:S13]  /*00b0*/  ISETP.GE.OR P0, PT, R17, UR6, P0 ;  /* 0x0000000611007c0c */ /* 0x000fda0008706670 */
[----:B------:R-:W-:Y:S05]  /*00c0*/  @P0 EXIT ;  /* 0x000000000000094d */ /* 0x000fea0003800000 */
[----:B------:R-:W0:Y:S01]  /*00d0*/  LDC R16, c[0x0][0x39c] ;  /* 0x0000e700ff107b82 */ /* 0x000e220000000800 */
[----:B------:R-:W1:Y:S01]  /*00e0*/  LDCU.64 UR4, c[0x0][0x358] ;  /* 0x00006b00ff0477ac */ /* 0x000e620008000a00 */
[----:B------:R-:W-:Y:S01]  /*00f0*/  HFMA2 R29, -RZ, RZ, 0, 0 ;  /* 0x00000000ff1d7431 */ /* 0x000fe200000001ff */
[----:B0-----:R-:W-:-:S13]  /*0100*/  ISETP.GE.AND P0, PT, R16, 0x1, PT ;  /* 0x000000011000780c */ /* 0x001fda0003f06270 */
[----:B-1----:R-:W-:Y:S05]  /*0110*/  @!P0 BRA `(.L_x_0) ;  /* 0x0000000400f08947 */ /* 0x002fea0003800000 */
[C---:B------:R-:W-:Y:S01]  /*0120*/  ISETP.GE.U32.AND P1, PT, R16.reuse, 0x8, PT ;  /* 0x000000081000780c */ /* 0x040fe20003f26070 */
[----:B------:R-:W-:Y:S01]  /*0130*/  IMAD R19, R17, R16, RZ ;  /* 0x0000001011137224 */ /* 0x000fe200078e02ff */
[----:B------:R-:W-:Y:S02]  /*0140*/  LOP3.LUT R24, R16, 0x7, RZ, 0xc0, !PT ;  /* 0x0000000710187812 */ /* 0x000fe400078ec0ff */
[----:B------:R-:W-:Y:S02]  /*0150*/  MOV R29, RZ ;  /* 0x000000ff001d7202 */ /* 0x000fe40000000f00 */
[----:B------:R-:W-:Y:S02]  /*0160*/  ISETP.NE.AND P0, PT, R24, RZ, PT ;  /* 0x000000ff1800720c */ /* 0x000fe40003f05270 */
[----:B------:R-:W-:-:S05]  /*0170*/  MOV R20, RZ ;  /* 0x000000ff00147202 */ /* 0x000fca0000000f00 */
[----:B------:R-:W-:Y:S06]  /*0180*/  @!P1 BRA `(.L_x_1) ;  /* 0x0000000000c89947 */ /* 0x000fec0003800000 */
[----:B------:R-:W0:Y:S01]  /*0190*/  LDC.64 R2, c[0x0][0x380] ;  /* 0x0000e000ff027b82 */ /* 0x000e220000000a00 */
[----:B------:R-:W-:Y:S02]  /*01a0*/  LOP3.LUT R20, R16, 0x7ffffff8, RZ, 0xc0, !PT ;  /* 0x7ffffff810147812 */ /* 0x000fe400078ec0ff */
[----:B------:R-:W-:Y:S02]  /*01b0*/  MOV R29, RZ ;  /* 0x000000ff001d7202 */ /* 0x000fe40000000f00 */
[----:B------:R-:W-:Y:S02]  /*01c0*/  MOV R21, R0 ;  /* 0x0000000000157202 */ /* 0x000fe40000000f00 */
[----:B------:R-:W-:Y:S01]  /*01d0*/  IADD3 R18, PT, PT, -R20, RZ, RZ ;  /* 0x000000ff14127210 */ /* 0x000fe20007ffe1ff */
[----:B0-----:R-:W-:-:S03]  /*01e0*/  IMAD.WIDE.U32 R2, R19, 0x4, R2 ;  /* 0x0000000413027825 */ /* 0x001fc600078e0002 */
[----:B------:R-:W-:-:S04]  /*01f0*/  IADD3 R5, P1, PT, R2, 0x10, RZ ;  /* 0x0000001002057810 */ /* 0x000fc80007f3e0ff */
[----:B------:R-:W-:-:S09]  /*0200*/  IADD3.X R4, PT, PT, RZ, R3, RZ, P1, !PT ;  /* 0x00000003ff047210 */ /* 0x000fd20000ffe4ff */
.L_x_2:
[----:B------:R-:W0:Y:S01]  /*0210*/  LDC.64 R14, c[0x0][0x388] ;  /* 0x0000e200ff0e7b82 */ /* 0x000e220000000a00 */
[----:B------:R-:W-:Y:S02]  /*0220*/  MOV R2, R5 ;  /* 0x0000000500027202 */ /* 0x000fe40000000f00 */
[----:B------:R-:W-:-:S05]  /*0230*/  MOV R3, R4 ;  /* 0x0000000400037202 */ /* 0x000fca0000000f00 */
[----:B------:R-:W2:Y:S01]  /*0240*/  LDG.E R12, desc[UR4][R2.64+-0x10] ;  /* 0xfffff004020c7981 */ /* 0x000ea2000c1e1900 */
[----:B------:R-:W1:Y:S03]  /*0250*/  LDC R23, c[0x0][0x3a4] ;  /* 0x0000e900ff177b82 */ /* 0x000e660000000800 */
[----:B------:R-:W3:Y:S04]  /*0260*/  LDG.E R22, desc[UR4][R2.64+-0xc] ;  /* 0xfffff40402167981 */ /* 0x000ee8000c1e1900 */
[----:B------:R-:W4:Y:S04]  /*0270*/  LDG.E R27, desc[UR4][R2.64+-0x8] ;  /* 0xfffff804021b7981 */ /* 0x000f28000c1e1900 */
[----:B------:R-:W5:Y:S01]  /*0280*/  LDG.E R26, desc[UR4][R2.64+-0x4] ;  /* 0xfffffc04021a7981 */ /* 0x000f62000c1e1900 */
[----:B0-----:R-:W-:-:S05]  /*0290*/  IMAD.WIDE R14, R21, 0x4, R14 ;  /* 0x00000004150e7825 */ /* 0x001fca00078e020e */
[----:B------:R1:W2:Y:S02]  /*02a0*/  LDG.E R13, desc[UR4][R14.64] ;  /* 0x000000040e0d7981 */ /* 0x0002a4000c1e1900 */
[----:B-1----:R-:W-:-:S05]  /*02b0*/  IMAD.WIDE R14, R23, 0x4, R14 ;  /* 0x00000004170e7825 */ /* 0x002fca00078e020e */
[----:B------:R0:W3:Y:S01]  /*02c0*/  LDG.E R25, desc[UR4][R14.64] ;  /* 0x000000040e197981 */ /* 0x0000e2000c1e1900 */
[----:B------:R-:W-:-:S04]  /*02d0*/  IMAD.WIDE R10, R23, 0x4, R14 ;  /* 0x00000004170a7825 */ /* 0x000fc800078e020e */
[C---:B------:R-:W-:Y:S02]  /*02e0*/  IMAD.WIDE R8, R23.reuse, 0x4, R10 ;  /* 0x0000000417087825 */ /* 0x040fe400078e020a */
[----:B------:R-:W4:Y:S02]  /*02f0*/  LDG.E R10, desc[UR4][R10.64] ;  /* 0x000000040a0a7981 */ /* 0x000f24000c1e1900 */
[C---:B------:R-:W-:Y:S02]  /*0300*/  IMAD.WIDE R4, R23.reuse, 0x4, R8 ;  /* 0x0000000417047825 */ /* 0x040fe400078e0208 */
[----:B------:R-:W5:Y:S02]  /*0310*/  LDG.E R9, desc[UR4][R8.64] ;  /* 0x0000000408097981 */ /* 0x000f64000c1e1900 */
[C---:B------:R-:W-:Y:S02]  /*0320*/  IMAD.WIDE R6, R23.reuse, 0x4, R4 ;  /* 0x0000000417067825 */ /* 0x040fe400078e0204 */
[----:B------:R-:W5:Y:S04]  /*0330*/  LDG.E R11, desc[UR4][R2.64+0x4] ;  /* 0x00000404020b7981 */ /* 0x000f68000c1e1900 */
[----:B------:R-:W5:Y:S04]  /*0340*/  LDG.E R4, desc[UR4][R4.64] ;  /* 0x0000000404047981 */ /* 0x000f68000c1e1900 */
[----:B------:R-:W5:Y:S04]  /*0350*/  LDG.E R8, desc[UR4][R2.64+0xc] ;  /* 0x00000c0402087981 */ /* 0x000f68000c1e1900 */
[----:B------:R-:W5:Y:S01]  /*0360*/  LDG.E R5, desc[UR4][R2.64] ;  /* 0x0000000402057981 */ /* 0x000f62000c1e1900 */
[----:B--2---:R-:W-:Y:S01]  /*0370*/  FFMA R29, R12, R13, R29 ;  /* 0x0000000d0c1d7223 */ /* 0x004fe2000000001d */
[----:B------:R-:W-:-:S02]  /*0380*/  IMAD.WIDE R12, R23, 0x4, R6 ;  /* 0x00000004170c7825 */ /* 0x000fc400078e0206 */
[----:B------:R-:W2:Y:S02]  /*0390*/  LDG.E R6, desc[UR4][R6.64] ;  /* 0x0000000406067981 */ /* 0x000ea4000c1e1900 */
[----:B0-----:R-:W-:Y:S02]  /*03a0*/  IMAD.WIDE R14, R23, 0x4, R12 ;  /* 0x00000004170e7825 */ /* 0x001fe400078e020c */
[----:B------:R-:W2:Y:S04]  /*03b0*/  LDG.E R28, desc[UR4][R12.64] ;  /* 0x000000040c1c7981 */ /* 0x000ea8000c1e1900 */
[----:B------:R-:W2:Y:S04]  /*03c0*/  LDG.E R7, desc[UR4][R2.64+0x8] ;  /* 0x0000080402077981 */ /* 0x000ea8000c1e1900 */
[----:B------:R-:W2:Y:S01]  /*03d0*/  LDG.E R15, desc[UR4][R14.64] ;  /* 0x000000040e0f7981 */ /* 0x000ea2000c1e1900 */
[----:B---3--:R-:W-:Y:S01]  /*03e0*/  FFMA R22, R22, R25, R29 ;  /* 0x0000001916167223 */ /* 0x008fe2000000001d */
[----:B------:R-:W-:-:S03]  /*03f0*/  IADD3 R18, PT, PT, R18, 0x8, RZ ;  /* 0x0000000812127810 */ /* 0x000fc60007ffe0ff */
[----:B----4-:R-:W-:Y:S01]  /*0400*/  FFMA R27, R27, R10, R22 ;  /* 0x0000000a1b1b7223 */ /* 0x010fe20000000016 */
[----:B------:R-:W-:-:S03]  /*0410*/  ISETP.NE.AND P1, PT, R18, RZ, PT ;  /* 0x000000ff1200720c */ /* 0x000fc60003f25270 */
[----:B-----5:R-:W-:Y:S01]  /*0420*/  FFMA R26, R26, R9, R27 ;  /* 0x000000091a1a7223 */ /* 0x020fe2000000001b */
[----:B------:R-:W-:-:S03]  /*0430*/  LEA R21, R23, R21, 0x3 ;  /* 0x0000001517157211 */ /* 0x000fc600078e18ff */
[----:B------:R-:W-:Y:S01]  /*0440*/  FFMA R4, R5, R4, R26 ;  /* 0x0000000405047223 */ /* 0x000fe2000000001a */
[----:B------:R-:W-:-:S03]  /*0450*/  IADD3 R5, P2, PT, R2, 0x20, RZ ;  /* 0x0000002002057810 */ /* 0x000fc60007f5e0ff */
[----:B--2---:R-:W-:-:S04]  /*0460*/  FFMA R4, R11, R6, R4 ;  /* 0x000000060b047223 */ /* 0x004fc80000000004 */
[----:B------:R-:W-:Y:S01]  /*0470*/  FFMA R7, R7, R28, R4 ;  /* 0x0000001c07077223 */ /* 0x000fe20000000004 */
[----:B------:R-:W-:-:S03]  /*0480*/  IADD3.X R4, PT, PT, RZ, R3, RZ, P2, !PT ;  /* 0x00000003ff047210 */ /* 0x000fc600017fe4ff */
[----:B------:R-:W-:Y:S01]  /*0490*/  FFMA R29, R8, R15, R7 ;  /* 0x0000000f081d7223 */ /* 0x000fe20000000007 */
[----:B------:R-:W-:Y:S06]  /*04a0*/  @P1 BRA `(.L_x_2) ;  /* 0xfffffffc00581947 */ /* 0x000fec000383ffff */
.L_x_1:
[----:B------:R-:W-:Y:S05]  /*04b0*/  @!P0 BRA `(.L_x_0) ;  /* 0x0000000400088947 */ /* 0x000fea0003800000 */
[----:B------:R-:W-:Y:S02]  /*04c0*/  ISETP.GE.U32.AND P1, PT, R24, 0x4, PT ;  /* 0x000000041800780c */ /* 0x000fe40003f26070 */
[----:B------:R-:W-:-:S04]  /*04d0*/  LOP3.LUT R14, R16, 0x3, RZ, 0xc0, !PT ;  /* 0x00000003100e7812 */ /* 0x000fc800078ec0ff */
[----:B------:R-:W-:-:S07]  /*04e0*/  ISETP.NE.AND P0, PT, R14, RZ, PT ;  /* 0x000000ff0e00720c */ /* 0x000fce0003f05270 */
[----:B------:R-:W-:Y:S06]  /*04f0*/  @!P1 BRA `(.L_x_3) ;  /* 0x0000000000709947 */ /* 0x000fec0003800000 */
[----:B------:R-:W0:Y:S01]  /*0500*/  LDC R11, c[0x0][0x3a4] ;  /* 0x0000e900ff0b7b82 */ /* 0x000e220000000800 */
[----:B------:R-:W1:Y:S01]  /*0510*/  LDCU.64 UR8, c[0x0][0x380] ;  /* 0x00007000ff0877ac */ /* 0x000e620008000a00 */
[CC--:B------:R-:W-:Y:S02]  /*0520*/  IADD3 R3, PT, PT, R19.reuse, R20.reuse, RZ ;  /* 0x0000001413037210 */ /* 0x0c0fe40007ffe0ff */
[----:B------:R-:W-:-:S04]  /*0530*/  IADD3 R8, P1, PT, R19, R20, RZ ;  /* 0x0000001413087210 */ /* 0x000fc80007f3e0ff */
[----:B------:R-:W2:Y:S08]  /*0540*/  LDC.64 R4, c[0x0][0x388] ;  /* 0x0000e200ff047b82 */ /* 0x000eb00000000a00 */
[----:B------:R-:W3:Y:S01]  /*0550*/  LDC.64 R12, c[0x0][0x380] ;  /* 0x0000e000ff0c7b82 */ /* 0x000ee20000000a00 */
[----:B0-----:R-:W-:-:S04]  /*0560*/  IMAD R7, R20, R11, R0 ;  /* 0x0000000b14077224 */ /* 0x001fc800078e0200 */
[----:B--2---:R-:W-:-:S04]  /*0570*/  IMAD.WIDE R4, R7, 0x4, R4 ;  /* 0x0000000407047825 */ /* 0x004fc800078e0204 */
[----:B------:R-:W-:Y:S02]  /*0580*/  IMAD.WIDE R6, R11, 0x4, R4 ;  /* 0x000000040b067825 */ /* 0x000fe400078e0204 */
[----:B------:R-:W2:Y:S02]  /*0590*/  LDG.E R4, desc[UR4][R4.64] ;  /* 0x0000000404047981 */ /* 0x000ea4000c1e1900 */
[----:B---3--:R-:W-:Y:S01]  /*05a0*/  IMAD.WIDE.U32 R12, R3, 0x4, R12 ;  /* 0x00000004030c7825 */ /* 0x008fe200078e000c */
[----:B------:R-:W-:Y:S02]  /*05b0*/  IADD3.X R3, PT, PT, RZ, RZ, RZ, P1, !PT ;  /* 0x000000ffff037210 */ /* 0x000fe40000ffe4ff */
[----:B-1----:R-:W-:-:S03]  /*05c0*/  LEA R2, P1, R8, UR8, 0x2 ;  /* 0x0000000808027c11 */ /* 0x002fc6000f8210ff */
[----:B------:R-:W2:Y:S01]  /*05d0*/  LDG.E R12, desc[UR4][R12.64] ;  /* 0x000000040c0c7981 */ /* 0x000ea2000c1e1900 */
[----:B------:R-:W-:Y:S01]  /*05e0*/  LEA.HI.X R3, R8, UR9, R3, 0x2, P1 ;  /* 0x0000000908037c11 */ /* 0x000fe200088f1403 */
[C---:B------:R-:W-:Y:S02]  /*05f0*/  IMAD.WIDE R8, R11.reuse, 0x4, R6 ;  /* 0x000000040b087825 */ /* 0x040fe400078e0206 */
[----:B------:R-:W3:Y:S04]  /*0600*/  LDG.E R6, desc[UR4][R6.64] ;  /* 0x0000000406067981 */ /* 0x000ee8000c1e1900 */
[----:B------:R-:W3:Y:S01]  /*0610*/  LDG.E R18, desc[UR4][R2.64+0x4] ;  /* 0x0000040402127981 */ /* 0x000ee2000c1e1900 */
[----:B------:R-:W-:-:S03]  /*0620*/  IMAD.WIDE R10, R11, 0x4, R8 ;  /* 0x000000040b0a7825 */ /* 0x000fc600078e0208 */
[----:B------:R-:W4:Y:S04]  /*0630*/  LDG.E R21, desc[UR4][R8.64] ;  /* 0x0000000408157981 */ /* 0x000f28000c1e1900 */
[----:B------:R-:W4:Y:S04]  /*0640*/  LDG.E R15, desc[UR4][R2.64+0x8] ;  /* 0x00000804020f7981 */ /* 0x000f28000c1e1900 */
[----:B------:R-:W5:Y:S04]  /*0650*/  LDG.E R22, desc[UR4][R2.64+0xc] ;  /* 0x00000c0402167981 */ /* 0x000f68000c1e1900 */
[----:B------:R-:W5:Y:S01]  /*0660*/  LDG.E R10, desc[UR4][R10.64] ;  /* 0x000000040a0a7981 */ /* 0x000f62000c1e1900 */
[----:B------:R-:W-:Y:S01]  /*0670*/  IADD3 R20, PT, PT, R20, 0x4, RZ ;  /* 0x0000000414147810 */ /* 0x000fe20007ffe0ff */
[----:B--2---:R-:W-:-:S04]  /*0680*/  FFMA R29, R12, R4, R29 ;  /* 0x000000040c1d7223 */ /* 0x004fc8000000001d */
[----:B---3--:R-:W-:-:S04]  /*0690*/  FFMA R18, R18, R6, R29 ;  /* 0x0000000612127223 */ /* 0x008fc8000000001d */
[----:B----4-:R-:W-:-:S04]  /*06a0*/  FFMA R15, R15, R21, R18 ;  /* 0x000000150f0f7223 */ /* 0x010fc80000000012 */
[----:B-----5:R-:W-:-:S07]  /*06b0*/  FFMA R29, R22, R10, R15 ;  /* 0x0000000a161d7223 */ /* 0x020fce000000000f */
.L_x_3:
[----:B------:R-:W-:Y:S05]  /*06c0*/  @!P0 BRA `(.L_x_0) ;  /* 0x0000000000848947 */ /* 0x000fea0003800000 */
[----:B------:R-:W-:Y:S01]  /*06d0*/  ISETP.NE.AND P1, PT, R14, 0x1, PT ;  /* 0x000000010e00780c */ /* 0x000fe20003f25270 */
[----:B------:R-:W0:Y:S01]  /*06e0*/  LDC.64 R8, c[0x0][0x388] ;  /* 0x0000e200ff087b82 */ /* 0x000e220000000a00 */
[----:B------:R-:W-:-:S04]  /*06f0*/  LOP3.LUT R16, R16, 0x1, RZ, 0xc0, !PT ;  /* 0x0000000110107812 */ /* 0x000fc800078ec0ff */
[----:B------:R-:W-:-:S03]  /*0700*/  ISETP.NE.U32.AND P0, PT, R16, 0x1, PT ;  /* 0x000000011000780c */ /* 0x000fc60003f05070 */
[----:B------:R-:W1:Y:S04]  /*0710*/  LDC.64 R10, c[0x0][0x380] ;  /* 0x0000e000ff0a7b82 */ /* 0x000e680000000a00 */
[CC--:B------:R-:W-:Y:S02]  /*0720*/  @P1 IADD3 R12, P2, PT, R19.reuse, R20.reuse, RZ ;  /* 0x00000014130c1210 */ /* 0x0c0fe40007f5e0ff */
[----:B------:R-:W-:Y:S02]  /*0730*/  @P1 IADD3 R21, PT, PT, R19, R20, RZ ;  /* 0x0000001413151210 */ /* 0x000fe40007ffe0ff */
[----:B------:R-:W2:Y:S01]  /*0740*/  @P1 LDC R15, c[0x0][0x3a4] ;  /* 0x0000e900ff0f1b82 */ /* 0x000ea20000000800 */
[----:B------:R-:W-:-:S07]  /*0750*/  @P1 IADD3.X R14, PT, PT, RZ, RZ, RZ, P2, !PT ;  /* 0x000000ffff0e1210 */ /* 0x000fce00017fe4ff */
[----:B------:R-:W3:Y:S08]  /*0760*/  @P1 LDC.64 R6, c[0x0][0x380] ;  /* 0x0000e000ff061b82 */ /* 0x000ef00000000a00 */
[----:B------:R-:W4:Y:S01]  /*0770*/  @!P0 LDC R13, c[0x0][0x3a4] ;  /* 0x0000e900ff0d8b82 */ /* 0x000f220000000800 */
[----:B-1----:R-:W-:-:S06]  /*0780*/  @P1 IMAD.WIDE.U32 R10, R21, 0x4, R10 ;  /* 0x00000004150a1825 */ /* 0x002fcc00078e000a */
[----:B------:R-:W5:Y:S01]  /*0790*/  @P1 LDG.E R10, desc[UR4][R10.64] ;  /* 0x000000040a0a1981 */ /* 0x000f62000c1e1900 */
[----:B------:R-:W1:Y:S01]  /*07a0*/  LDC.64 R2, c[0x0][0x380] ;  /* 0x0000e000ff027b82 */ /* 0x000e620000000a00 */
[C---:B--2---:R-:W-:Y:S01]  /*07b0*/  @P1 IMAD R23, R20.reuse, R15, R0 ;  /* 0x0000000f14171224 */ /* 0x044fe200078e0200 */
[----:B------:R-:W-:-:S03]  /*07c0*/  @P1 IADD3 R20, PT, PT, R20, 0x2, RZ ;  /* 0x0000000214141810 */ /* 0x000fc60007ffe0ff */
[----:B0-----:R-:W-:-:S03]  /*07d0*/  @P1 IMAD.WIDE R8, R23, 0x4, R8 ;  /* 0x0000000417081825 */ /* 0x001fc600078e0208 */
[----:B------:R-:W0:Y:S01]  /*07e0*/  LDC.64 R4, c[0x0][0x388] ;  /* 0x0000e200ff047b82 */ /* 0x000e220000000a00 */
[C---:B---3--:R-:W-:Y:S02]  /*07f0*/  @P1 LEA R6, P2, R12.reuse, R6, 0x2 ;  /* 0x000000060c061211 */ /* 0x048fe400078410ff */
[----:B------:R-:W-:Y:S02]  /*0800*/  @!P0 IADD3 R19, PT, PT, R19, R20, RZ ;  /* 0x0000001413138210 */ /* 0x000fe40007ffe0ff */
[----:B------:R-:W-:Y:S01]  /*0810*/  @P1 LEA.HI.X R7, R12, R7, R14, 0x2, P2 ;  /* 0x000000070c071211 */ /* 0x000fe200010f140e */
[----:B------:R-:W-:Y:S01]  /*0820*/  @P1 IMAD.WIDE R14, R15, 0x4, R8 ;  /* 0x000000040f0e1825 */ /* 0x000fe200078e0208 */
[----:B------:R-:W5:Y:S03]  /*0830*/  @P1 LDG.E R12, desc[UR4][R8.64] ;  /* 0x00000004080c1981 */ /* 0x000f66000c1e1900 */
[----:B----4-:R-:W-:Y:S01]  /*0840*/  @!P0 IMAD R13, R20, R13, R0 ;  /* 0x0000000d140d8224 */ /* 0x010fe200078e0200 */
[----:B------:R-:W2:Y:S04]  /*0850*/  @P1 LDG.E R7, desc[UR4][R6.64+0x4] ;  /* 0x0000040406071981 */ /* 0x000ea8000c1e1900 */
[----:B------:R-:W2:Y:S01]  /*0860*/  @P1 LDG.E R14, desc[UR4][R14.64] ;  /* 0x000000040e0e1981 */ /* 0x000ea2000c1e1900 */
[----:B-1----:R-:W-:-:S06]  /*0870*/  @!P0 IMAD.WIDE.U32 R2, R19, 0x4, R2 ;  /* 0x0000000413028825 */ /* 0x002fcc00078e0002 */
[----:B------:R-:W3:Y:S01]  /*0880*/  @!P0 LDG.E R2, desc[UR4][R2.64] ;  /* 0x0000000402028981 */ /* 0x000ee2000c1e1900 */
[----:B0-----:R-:W-:-:S06]  /*0890*/  @!P0 IMAD.WIDE R4, R13, 0x4, R4 ;  /* 0x000000040d048825 */ /* 0x001fcc00078e0204 */
[----:B------:R-:W3:Y:S01]  /*08a0*/  @!P0 LDG.E R4, desc[UR4][R4.64] ;  /* 0x0000000404048981 */ /* 0x000ee2000c1e1900 */
[----:B-----5:R-:W-:-:S04]  /*08b0*/  @P1 FFMA R10, R10, R12, R29 ;  /* 0x0000000c0a0a1223 */ /* 0x020fc8000000001d */
[----:B--2---:R-:W-:-:S04]  /*08c0*/  @P1 FFMA R29, R7, R14, R10 ;  /* 0x0000000e071d1223 */ /* 0x004fc8000000000a */
[----:B---3--:R-:W-:-:S07]  /*08d0*/  @!P0 FFMA R29, R2, R4, R29 ;  /* 0x00000004021d8223 */ /* 0x008fce000000001d */
.L_x_0:
[----:B------:R-:W0:Y:S01]  /*08e0*/  LDC.64 R2, c[0x0][0x390] ;  /* 0x0000e400ff027b82 */ /* 0x000e220000000a00 */
[----:B------:R-:W-:-:S04]  /*08f0*/  IMAD R17, R17, UR7, R0 ;  /* 0x0000000711117c24 */ /* 0x000fc8000f8e0200 */
[----:B0-----:R-:W-:-:S05]  /*0900*/  IMAD.WIDE R2, R17, 0x4, R2 ;  /* 0x0000000411027825 */ /* 0x001fca00078e0202 */
[----:B------:R-:W-:Y:S01]  /*0910*/  STG.E desc[UR4][R2.64], R29 ;  /* 0x0000001d02007986 */ /* 0x000fe2000c101904 */
[----:B------:R-:W-:Y:S05]  /*0920*/  EXIT ;  /* 0x000000000000794d */ /* 0x000fea0003800000 */
.L_x_4:
[----:B------:R-:W-:-:S00]  /*0930*/  BRA `(.L_x_4) ;  /* 0xfffffffc00fc7947 */ /* 0x000fc0000383ffff */
[----:B------:R-:W-:-:S00]  /*0940*/  NOP ;  /* 0x0000000000007918 */ /* 0x000fc00000000000 */
        /* <DEDUP_REMOVED lines=11> */
.L_x_5:


//--------------------- .nv.shared.reserved.0     --------------------------
	.section	.nv.shared.reserved.0,"aw",@nobits
	.weak		__nv_reservedSMEM_offset_0_alias
	.size		__nv_reservedSMEM_offset_0_alias, 0, 64
	.other		__nv_reservedSMEM_offset_0_alias,@"STO_CUDA_RESERVED_SHARED STV_DEFAULT"
__nv_reservedSMEM_offset_0_alias:
	.zero		0
	.zero		64


//--------------------- .nv.constant0._Z6matmulPfS_S_iiiiii --------------------------
	.section	.nv.constant0._Z6matmulPfS_S_iiiiii,"a",@progbits
	.sectionflags	@""
	.align	4
.nv.constant0._Z6matmulPfS_S_iiiiii:
	.zero		944


//--------------------- SYMBOLS --------------------------

	.type		.nv.reservedSmem.offset0,@object
	.size		.nv.reservedSmem.offset0,0x4
